//
// Generated by NVIDIA NVVM Compiler
//
// Compiler Build ID: CL-36424714
// Cuda compilation tools, release 13.0, V13.0.88
// Based on NVVM 20.0.0
//

.version 9.0
.target sm_100
.address_size 64

	// .globl	_Z16Kernel_Statisticv

.visible .entry _Z16Kernel_Statisticv()
{


	ret;

}


// ===== COMPILED SASS (sm_100) =====

	.target	sm_100

	.elftype	@"ET_EXEC"


//--------------------- .note.nv.tkinfo           --------------------------
	.section	.note.nv.tkinfo,"",@"SHT_NOTE"
	.sectionflags	@"SHF_NOTE_NV_TKINFO"
	.tkinfo
        /*0018*/ 	.word	0x00000002
        /*0030*/ 	.string	""
        /*0030*/ 	.string	"ptxas"
        /*0030*/ 	.string	"Cuda compilation tools, release 13.0, V13.0.88"
        /*0030*/ 	.string	"Build cuda_13.0.r13.0/compiler.36424714_0"
        /*0030*/ 	.string	"-arch sm_100 -m 64 "



//--------------------- .note.nv.cuinfo           --------------------------
	.section	.note.nv.cuinfo,"",@"SHT_NOTE"
	.sectionflags	@"SHF_NOTE_NV_CUINFO"
        /*0018*/ 	.short	0x0002
        /*001a*/ 	.short	0x0064
        /*001c*/ 	.short	0x0082
	.zero		2


//--------------------- .nv.info                  --------------------------
	.section	.nv.info,"",@"SHT_CUDA_INFO"
	.align	4


	//----- nvinfo : EIATTR_REGCOUNT
	.align		4
        /*0000*/ 	.byte	0x04, 0x2f
        /*0002*/ 	.short	(.L_1 - .L_0)
	.align		4
.L_0:
        /*0004*/ 	.word	index@(_Z16Kernel_Statisticv)
        /*0008*/ 	.word	0x00000004


	//----- nvinfo : EIATTR_FRAME_SIZE
	.align		4
.L_1:
        /*000c*/ 	.byte	0x04, 0x11
        /*000e*/ 	.short	(.L_3 - .L_2)
	.align		4
.L_2:
        /*0010*/ 	.word	index@(_Z16Kernel_Statisticv)
        /*0014*/ 	.word	0x00000000


	//----- nvinfo : EIATTR_MIN_STACK_SIZE
	.align		4
.L_3:
        /*0018*/ 	.byte	0x04, 0x12
        /*001a*/ 	.short	(.L_5 - .L_4)
	.align		4
.L_4:
        /*001c*/ 	.word	index@(_Z16Kernel_Statisticv)
        /*0020*/ 	.word	0x00000000
.L_5:


//--------------------- .nv.compat                --------------------------
	.section	.nv.compat,"",@"SHT_CUDA_COMPAT_INFO"
	.align	4
        /*0000*/ 	.byte	0x02, 0x09, 0x00, 0x00, 0x02, 0x02, 0x01, 0x00, 0x02, 0x05, 0x05, 0x00, 0x03, 0x07, 0x01, 0x01
        /*0010*/ 	.byte	0x02, 0x03, 0x00, 0x00, 0x02, 0x06, 0x01, 0x00, 0x04, 0x0b, 0x08, 0x00, 0x09, 0x00, 0x00, 0x00
        /*0020*/ 	.byte	0x00, 0x00, 0x00, 0x00


//--------------------- .nv.info._Z16Kernel_Statisticv --------------------------
	.section	.nv.info._Z16Kernel_Statisticv,"",@"SHT_CUDA_INFO"
	.sectionflags	@""
	.align	4


	//----- nvinfo : EIATTR_CUDA_API_VERSION
	.align		4
        /*0000*/ 	.byte	0x04, 0x37
        /*0002*/ 	.short	(.L_7 - .L_6)
.L_6:
        /*0004*/ 	.word	0x00000082


	//----- nvinfo : EIATTR_SPARSE_MMA_MASK
	.align		4
.L_7:
        /*0008*/ 	.byte	0x03, 0x50
        /*000a*/ 	.short	0x0000


	//----- nvinfo : EIATTR_MAXREG_COUNT
	.align		4
        /*000c*/ 	.byte	0x03, 0x1b
        /*000e*/ 	.short	0x00ff


	//----- nvinfo : EIATTR_MERCURY_ISA_VERSION
	.align		4
        /*0010*/ 	.byte	0x03, 0x5f
        /*0012*/ 	.short	0x0101


	//----- nvinfo : EIATTR_VRC_CTA_INIT_COUNT
	.align		4
        /*0014*/ 	.byte	0x02, 0x4a
	.zero		1
	.zero		1


	//----- nvinfo : EIATTR_EXIT_INSTR_OFFSETS
	.align		4
        /*0018*/ 	.byte	0x04, 0x1c
        /*001a*/ 	.short	(.L_9 - .L_8)


	//   ....[0]....
.L_8:
        /*001c*/ 	.word	0x00000010


	//----- nvinfo : EIATTR_SW_WAR
	.align		4
.L_9:
        /*0020*/ 	.byte	0x04, 0x36
        /*0022*/ 	.short	(.L_11 - .L_10)
.L_10:
        /*0024*/ 	.word	0x00000008
.L_11:


//--------------------- .nv.callgraph             --------------------------
	.section	.nv.callgraph,"",@"SHT_CUDA_CALLGRAPH"
	.align	4
	.sectionentsize	8
	.align		4
        /*0000*/ 	.word	0x00000000
	.align		4
        /*0004*/ 	.word	0xffffffff
	.align		4
        /*0008*/ 	.word	0x00000000
	.align		4
        /*000c*/ 	.word	0xfffffffe
	.align		4
        /*0010*/ 	.word	0x00000000
	.align		4
        /*0014*/ 	.word	0xfffffffd
	.align		4
        /*0018*/ 	.word	0x00000000
	.align		4
        /*001c*/ 	.word	0xfffffffc


//--------------------- .text._Z16Kernel_Statisticv --------------------------
	.section	.text._Z16Kernel_Statisticv,"ax",@progbits
	.align	128
        .global         _Z16Kernel_Statisticv
        .type           _Z16Kernel_Statisticv,@function
        .size           _Z16Kernel_Statisticv,(.L_x_1 - _Z16Kernel_Statisticv)
        .other          _Z16Kernel_Statisticv,@"STO_CUDA_ENTRY STV_DEFAULT"
_Z16Kernel_Statisticv:
.text._Z16Kernel_Statisticv:
[----:B------:R-:W-:Y:S01]  /*0000*/  LDC R1, c[0x0][0x37c] ;  /* 0x0000df00ff017b82 */ /* 0x000fe20000000800 */
[----:B------:R-:W-:Y:S05]  /*0010*/  EXIT ;  /* 0x000000000000794d */ /* 0x000fea0003800000 */
.L_x_0:
[----:B------:R-:W-:-:S00]  /*0020*/  BRA `(.L_x_0) ;  /* 0xfffffffc00fc7947 */ /* 0x000fc0000383ffff */
[----:B------:R-:W-:-:S00]  /*0030*/  NOP ;  /* 0x0000000000007918 */ /* 0x000fc00000000000 */
        /* <DEDUP_REMOVED lines=12> */
.L_x_1:


//--------------------- .nv.shared.reserved.0     --------------------------
	.section	.nv.shared.reserved.0,"aw",@nobits
	.weak		__nv_reservedSMEM_offset_0_alias
	.size		__nv_reservedSMEM_offset_0_alias, 0, 64
	.other		__nv_reservedSMEM_offset_0_alias,@"STO_CUDA_RESERVED_SHARED STV_DEFAULT"
__nv_reservedSMEM_offset_0_alias:
	.zero		0
	.zero		64


//--------------------- .nv.constant0._Z16Kernel_Statisticv --------------------------
	.section	.nv.constant0._Z16Kernel_Statisticv,"a",@progbits
	.sectionflags	@""
	.align	4
.nv.constant0._Z16Kernel_Statisticv:
	.zero		896


//--------------------- SYMBOLS --------------------------

	.type		.nv.reservedSmem.offset0,@object
	.size		.nv.reservedSmem.offset0,0x4
